//
// Generated by NVIDIA NVVM Compiler
//
// Compiler Build ID: CL-36424714
// Cuda compilation tools, release 13.0, V13.0.88
// Based on NVVM 20.0.0
//

.version 9.0
.target sm_100
.address_size 64

	// .globl	_Z4somaPiS_S_

.visible .entry _Z4somaPiS_S_(
	.param .u64 .ptr .align 1 _Z4somaPiS_S__param_0,
	.param .u64 .ptr .align 1 _Z4somaPiS_S__param_1,
	.param .u64 .ptr .align 1 _Z4somaPiS_S__param_2
)
{
	.reg .pred 	%p<4>;
	.reg .b32 	%r<15>;
	.reg .b64 	%rd<11>;

	ld.param.u64 	%rd1, [_Z4somaPiS_S__param_0];
	ld.param.u64 	%rd2, [_Z4somaPiS_S__param_1];
	ld.param.u64 	%rd3, [_Z4somaPiS_S__param_2];
	mov.u32 	%r3, %ntid.x;
	mov.u32 	%r4, %ctaid.x;
	mov.u32 	%r5, %tid.x;
	mad.lo.s32 	%r1, %r3, %r4, %r5;
	mov.u32 	%r6, %ntid.y;
	mov.u32 	%r7, %ctaid.y;
	mov.u32 	%r8, %tid.y;
	mad.lo.s32 	%r9, %r6, %r7, %r8;
	setp.gt.s32 	%p1, %r1, 15;
	setp.gt.u32 	%p2, %r9, 15;
	or.pred  	%p3, %p1, %p2;
	@%p3 bra 	$L__BB0_2;
	cvta.to.global.u64 	%rd4, %rd1;
	cvta.to.global.u64 	%rd5, %rd2;
	cvta.to.global.u64 	%rd6, %rd3;
	shl.b32 	%r10, %r1, 4;
	add.s32 	%r11, %r10, %r9;
	mul.wide.s32 	%rd7, %r11, 4;
	add.s64 	%rd8, %rd4, %rd7;
	ld.global.u32 	%r12, [%rd8];
	add.s64 	%rd9, %rd5, %rd7;
	ld.global.u32 	%r13, [%rd9];
	add.s32 	%r14, %r13, %r12;
	add.s64 	%rd10, %rd6, %rd7;
	st.global.u32 	[%rd10], %r14;
$L__BB0_2:
	ret;

}


// ===== COMPILED SASS (sm_100) =====

	.target	sm_100

	.elftype	@"ET_EXEC"


//--------------------- .note.nv.tkinfo           --------------------------
	.section	.note.nv.tkinfo,"",@"SHT_NOTE"
	.sectionflags	@"SHF_NOTE_NV_TKINFO"
	.tkinfo
        /*0018*/ 	.word	0x00000002
        /*0030*/ 	.string	""
        /*0030*/ 	.string	"ptxas"
        /*0030*/ 	.string	"Cuda compilation tools, release 13.0, V13.0.88"
        /*0030*/ 	.string	"Build cuda_13.0.r13.0/compiler.36424714_0"
        /*0030*/ 	.string	"-arch sm_100 -m 64 "



//--------------------- .note.nv.cuinfo           --------------------------
	.section	.note.nv.cuinfo,"",@"SHT_NOTE"
	.sectionflags	@"SHF_NOTE_NV_CUINFO"
        /*0018*/ 	.short	0x0002
        /*001a*/ 	.short	0x0064
        /*001c*/ 	.short	0x0082
	.zero		2


//--------------------- .nv.info                  --------------------------
	.section	.nv.info,"",@"SHT_CUDA_INFO"
	.align	4


	//----- nvinfo : EIATTR_REGCOUNT
	.align		4
        /*0000*/ 	.byte	0x04, 0x2f
        /*0002*/ 	.short	(.L_1 - .L_0)
	.align		4
.L_0:
        /*0004*/ 	.word	index@(_Z4somaPiS_S_)
        /*0008*/ 	.word	0x0000000c


	//----- nvinfo : EIATTR_FRAME_SIZE
	.align		4
.L_1:
        /*000c*/ 	.byte	0x04, 0x11
        /*000e*/ 	.short	(.L_3 - .L_2)
	.align		4
.L_2:
        /*0010*/ 	.word	index@(_Z4somaPiS_S_)
        /*0014*/ 	.word	0x00000000


	//----- nvinfo : EIATTR_MIN_STACK_SIZE
	.align		4
.L_3:
        /*0018*/ 	.byte	0x04, 0x12
        /*001a*/ 	.short	(.L_5 - .L_4)
	.align		4
.L_4:
        /*001c*/ 	.word	index@(_Z4somaPiS_S_)
        /*0020*/ 	.word	0x00000000
.L_5:


//--------------------- .nv.compat                --------------------------
	.section	.nv.compat,"",@"SHT_CUDA_COMPAT_INFO"
	.align	4
        /*0000*/ 	.byte	0x02, 0x09, 0x00, 0x00, 0x02, 0x02, 0x01, 0x00, 0x02, 0x05, 0x05, 0x00, 0x03, 0x07, 0x01, 0x01
        /*0010*/ 	.byte	0x02, 0x03, 0x00, 0x00, 0x02, 0x06, 0x01, 0x00, 0x04, 0x0b, 0x08, 0x00, 0x09, 0x00, 0x00, 0x00
        /*0020*/ 	.byte	0x00, 0x00, 0x00, 0x00


//--------------------- .nv.info._Z4somaPiS_S_    --------------------------
	.section	.nv.info._Z4somaPiS_S_,"",@"SHT_CUDA_INFO"
	.sectionflags	@""
	.align	4


	//----- nvinfo : EIATTR_CUDA_API_VERSION
	.align		4
        /*0000*/ 	.byte	0x04, 0x37
        /*0002*/ 	.short	(.L_7 - .L_6)
.L_6:
        /*0004*/ 	.word	0x00000082


	//----- nvinfo : EIATTR_KPARAM_INFO
	.align		4
.L_7:
        /*0008*/ 	.byte	0x04, 0x17
        /*000a*/ 	.short	(.L_9 - .L_8)
.L_8:
        /*000c*/ 	.word	0x00000000
        /*0010*/ 	.short	0x0002
        /*0012*/ 	.short	0x0010
        /*0014*/ 	.byte	0x00, 0xf5, 0x21, 0x00


	//----- nvinfo : EIATTR_KPARAM_INFO
	.align		4
.L_9:
        /*0018*/ 	.byte	0x04, 0x17
        /*001a*/ 	.short	(.L_11 - .L_10)
.L_10:
        /*001c*/ 	.word	0x00000000
        /*0020*/ 	.short	0x0001
        /*0022*/ 	.short	0x0008
        /*0024*/ 	.byte	0x00, 0xf5, 0x21, 0x00


	//----- nvinfo : EIATTR_KPARAM_INFO
	.align		4
.L_11:
        /*0028*/ 	.byte	0x04, 0x17
        /*002a*/ 	.short	(.L_13 - .L_12)
.L_12:
        /*002c*/ 	.word	0x00000000
        /*0030*/ 	.short	0x0000
        /*0032*/ 	.short	0x0000
        /*0034*/ 	.byte	0x00, 0xf5, 0x21, 0x00


	//----- nvinfo : EIATTR_SPARSE_MMA_MASK
	.align		4
.L_13:
        /*0038*/ 	.byte	0x03, 0x50
        /*003a*/ 	.short	0x0000


	//----- nvinfo : EIATTR_MAXREG_COUNT
	.align		4
        /*003c*/ 	.byte	0x03, 0x1b
        /*003e*/ 	.short	0x00ff


	//----- nvinfo : EIATTR_MERCURY_ISA_VERSION
	.align		4
        /*0040*/ 	.byte	0x03, 0x5f
        /*0042*/ 	.short	0x0101


	//----- nvinfo : EIATTR_VRC_CTA_INIT_COUNT
	.align		4
        /*0044*/ 	.byte	0x02, 0x4a
	.zero		1
	.zero		1


	//----- nvinfo : EIATTR_EXIT_INSTR_OFFSETS
	.align		4
        /*0048*/ 	.byte	0x04, 0x1c
        /*004a*/ 	.short	(.L_15 - .L_14)


	//   ....[0]....
.L_14:
        /*004c*/ 	.word	0x000000b0


	//   ....[1]....
        /*0050*/ 	.word	0x00000180


	//----- nvinfo : EIATTR_CBANK_PARAM_SIZE
	.align		4
.L_15:
        /*0054*/ 	.byte	0x03, 0x19
        /*0056*/ 	.short	0x0018


	//----- nvinfo : EIATTR_PARAM_CBANK
	.align		4
        /*0058*/ 	.byte	0x04, 0x0a
        /*005a*/ 	.short	(.L_17 - .L_16)
	.align		4
.L_16:
        /*005c*/ 	.word	index@(.nv.constant0._Z4somaPiS_S_)
        /*0060*/ 	.short	0x0380
        /*0062*/ 	.short	0x0018


	//----- nvinfo : EIATTR_SW_WAR
	.align		4
.L_17:
        /*0064*/ 	.byte	0x04, 0x36
        /*0066*/ 	.short	(.L_19 - .L_18)
.L_18:
        /*0068*/ 	.word	0x00000008
.L_19:


//--------------------- .nv.callgraph             --------------------------
	.section	.nv.callgraph,"",@"SHT_CUDA_CALLGRAPH"
	.align	4
	.sectionentsize	8
	.align		4
        /*0000*/ 	.word	0x00000000
	.align		4
        /*0004*/ 	.word	0xffffffff
	.align		4
        /*0008*/ 	.word	0x00000000
	.align		4
        /*000c*/ 	.word	0xfffffffe
	.align		4
        /*0010*/ 	.word	0x00000000
	.align		4
        /*0014*/ 	.word	0xfffffffd
	.align		4
        /*0018*/ 	.word	0x00000000
	.align		4
        /*001c*/ 	.word	0xfffffffc


//--------------------- .text._Z4somaPiS_S_       --------------------------
	.section	.text._Z4somaPiS_S_,"ax",@progbits
	.align	128
        .global         _Z4somaPiS_S_
        .type           _Z4somaPiS_S_,@function
        .size           _Z4somaPiS_S_,(.L_x_1 - _Z4somaPiS_S_)
        .other          _Z4somaPiS_S_,@"STO_CUDA_ENTRY STV_DEFAULT"
_Z4somaPiS_S_:
.text._Z4somaPiS_S_:
[----:B------:R-:W-:Y:S01]  /*0000*/  LDC R1, c[0x0][0x37c] ;  /* 0x0000df00ff017b82 */ /* 0x000fe20000000800 */
[----:B------:R-:W0:Y:S01]  /*0010*/  S2R R7, SR_CTAID.Y ;  /* 0x0000000000077919 */ /* 0x000e220000002600 */
[----:B------:R-:W1:Y:S01]  /*0020*/  LDCU UR4, c[0x0][0x360] ;  /* 0x00006c00ff0477ac */ /* 0x000e620008000800 */
[----:B------:R-:W0:Y:S01]  /*0030*/  S2R R2, SR_TID.Y ;  /* 0x0000000000027919 */ /* 0x000e220000002200 */
[----:B------:R-:W0:Y:S01]  /*0040*/  LDCU UR5, c[0x0][0x364] ;  /* 0x00006c80ff0577ac */ /* 0x000e220008000800 */
[----:B------:R-:W1:Y:S01]  /*0050*/  S2R R0, SR_CTAID.X ;  /* 0x0000000000007919 */ /* 0x000e620000002500 */
[----:B------:R-:W1:Y:S01]  /*0060*/  S2R R3, SR_TID.X ;  /* 0x0000000000037919 */ /* 0x000e620000002100 */
[----:B0-----:R-:W-:-:S05]  /*0070*/  IMAD R7, R7, UR5, R2 ;  /* 0x0000000507077c24 */ /* 0x001fca000f8e0202 */
[----:B------:R-:W-:Y:S01]  /*0080*/  ISETP.GT.U32.AND P0, PT, R7, 0xf, PT ;  /* 0x0000000f0700780c */ /* 0x000fe20003f04070 */
[----:B-1----:R-:W-:-:S05]  /*0090*/  IMAD R0, R0, UR4, R3 ;  /* 0x0000000400007c24 */ /* 0x002fca000f8e0203 */
[----:B------:R-:W-:-:S13]  /*00a0*/  ISETP.GT.OR P0, PT, R0, 0xf, P0 ;  /* 0x0000000f0000780c */ /* 0x000fda0000704670 */
[----:B------:R-:W-:Y:S05]  /*00b0*/  @P0 EXIT ;  /* 0x000000000000094d */ /* 0x000fea0003800000 */
[----:B------:R-:W0:Y:S01]  /*00c0*/  LDC.64 R2, c[0x0][0x380] ;  /* 0x0000e000ff027b82 */ /* 0x000e220000000a00 */
[----:B------:R-:W1:Y:S01]  /*00d0*/  LDCU.64 UR4, c[0x0][0x358] ;  /* 0x00006b00ff0477ac */ /* 0x000e620008000a00 */
[----:B------:R-:W-:-:S06]  /*00e0*/  LEA R9, R0, R7, 0x4 ;  /* 0x0000000700097211 */ /* 0x000fcc00078e20ff */
[----:B------:R-:W2:Y:S08]  /*00f0*/  LDC.64 R4, c[0x0][0x388] ;  /* 0x0000e200ff047b82 */ /* 0x000eb00000000a00 */
[----:B------:R-:W3:Y:S01]  /*0100*/  LDC.64 R6, c[0x0][0x390] ;  /* 0x0000e400ff067b82 */ /* 0x000ee20000000a00 */
[----:B0-----:R-:W-:-:S06]  /*0110*/  IMAD.WIDE R2, R9, 0x4, R2 ;  /* 0x0000000409027825 */ /* 0x001fcc00078e0202 */
[----:B-1----:R-:W4:Y:S01]  /*0120*/  LDG.E R2, desc[UR4][R2.64] ;  /* 0x0000000402027981 */ /* 0x002f22000c1e1900 */
[----:B--2---:R-:W-:-:S06]  /*0130*/  IMAD.WIDE R4, R9, 0x4, R4 ;  /* 0x0000000409047825 */ /* 0x004fcc00078e0204 */
[----:B------:R-:W4:Y:S01]  /*0140*/  LDG.E R5, desc[UR4][R4.64] ;  /* 0x0000000404057981 */ /* 0x000f22000c1e1900 */
[----:B---3--:R-:W-:Y:S01]  /*0150*/  IMAD.WIDE R6, R9, 0x4, R6 ;  /* 0x0000000409067825 */ /* 0x008fe200078e0206 */
[----:B----4-:R-:W-:-:S05]  /*0160*/  IADD3 R9, PT, PT, R2, R5, RZ ;  /* 0x0000000502097210 */ /* 0x010fca0007ffe0ff */
[----:B------:R-:W-:Y:S01]  /*0170*/  STG.E desc[UR4][R6.64], R9 ;  /* 0x0000000906007986 */ /* 0x000fe2000c101904 */
[----:B------:R-:W-:Y:S05]  /*0180*/  EXIT ;  /* 0x000000000000794d */ /* 0x000fea0003800000 */
.L_x_0:
[----:B------:R-:W-:-:S00]  /*0190*/  BRA `(.L_x_0) ;  /* 0xfffffffc00fc7947 */ /* 0x000fc0000383ffff */
[----:B------:R-:W-:-:S00]  /*01a0*/  NOP ;  /* 0x0000000000007918 */ /* 0x000fc00000000000 */
        /* <DEDUP_REMOVED lines=13> */
.L_x_1:


//--------------------- .nv.shared.reserved.0     --------------------------
	.section	.nv.shared.reserved.0,"aw",@nobits
	.weak		__nv_reservedSMEM_offset_0_alias
	.size		__nv_reservedSMEM_offset_0_alias, 0, 64
	.other		__nv_reservedSMEM_offset_0_alias,@"STO_CUDA_RESERVED_SHARED STV_DEFAULT"
__nv_reservedSMEM_offset_0_alias:
	.zero		0
	.zero		64


//--------------------- .nv.constant0._Z4somaPiS_S_ --------------------------
	.section	.nv.constant0._Z4somaPiS_S_,"a",@progbits
	.sectionflags	@""
	.align	4
.nv.constant0._Z4somaPiS_S_:
	.zero		920


//--------------------- SYMBOLS --------------------------

	.type		.nv.reservedSmem.offset0,@object
	.size		.nv.reservedSmem.offset0,0x4
